//
// Generated by NVIDIA NVVM Compiler
//
// Compiler Build ID: CL-36424714
// Cuda compilation tools, release 13.0, V13.0.88
// Based on NVVM 20.0.0
//

.version 9.0
.target sm_100
.address_size 64

	// .globl	_Z9reduceSumPKfPfi
.extern .shared .align 16 .b8 s[];
.extern .shared .align 16 .b8 temp[];

.visible .entry _Z9reduceSumPKfPfi(
	.param .u64 .ptr .align 1 _Z9reduceSumPKfPfi_param_0,
	.param .u64 .ptr .align 1 _Z9reduceSumPKfPfi_param_1,
	.param .u32 _Z9reduceSumPKfPfi_param_2
)
{
	.reg .pred 	%p<6>;
	.reg .b32 	%r<14>;
	.reg .b32 	%f<9>;
	.reg .b64 	%rd<9>;

	ld.param.u64 	%rd1, [_Z9reduceSumPKfPfi_param_0];
	ld.param.u64 	%rd2, [_Z9reduceSumPKfPfi_param_1];
	ld.param.u32 	%r8, [_Z9reduceSumPKfPfi_param_2];
	mov.u32 	%r1, %tid.x;
	mov.u32 	%r2, %ctaid.x;
	mov.u32 	%r13, %ntid.x;
	mad.lo.s32 	%r4, %r2, %r13, %r1;
	setp.ge.s32 	%p1, %r4, %r8;
	mov.f32 	%f8, 0f00000000;
	@%p1 bra 	$L__BB0_2;
	cvta.to.global.u64 	%rd3, %rd1;
	mul.wide.s32 	%rd4, %r4, 4;
	add.s64 	%rd5, %rd3, %rd4;
	ld.global.f32 	%f8, [%rd5];
$L__BB0_2:
	shl.b32 	%r9, %r1, 2;
	mov.u32 	%r10, s;
	add.s32 	%r5, %r10, %r9;
	st.shared.f32 	[%r5], %f8;
	bar.sync 	0;
	setp.lt.u32 	%p2, %r13, 2;
	@%p2 bra 	$L__BB0_6;
$L__BB0_3:
	shr.u32 	%r7, %r13, 1;
	setp.ge.u32 	%p3, %r1, %r7;
	@%p3 bra 	$L__BB0_5;
	shl.b32 	%r11, %r7, 2;
	add.s32 	%r12, %r5, %r11;
	ld.shared.f32 	%f4, [%r12];
	ld.shared.f32 	%f5, [%r5];
	add.f32 	%f6, %f4, %f5;
	st.shared.f32 	[%r5], %f6;
$L__BB0_5:
	bar.sync 	0;
	setp.gt.u32 	%p4, %r13, 3;
	mov.u32 	%r13, %r7;
	@%p4 bra 	$L__BB0_3;
$L__BB0_6:
	setp.ne.s32 	%p5, %r1, 0;
	@%p5 bra 	$L__BB0_8;
	ld.shared.f32 	%f7, [s];
	cvta.to.global.u64 	%rd6, %rd2;
	mul.wide.u32 	%rd7, %r2, 4;
	add.s64 	%rd8, %rd6, %rd7;
	st.global.f32 	[%rd8], %f7;
$L__BB0_8:
	ret;

}
	// .globl	_Z12blellochScanPf
.visible .entry _Z12blellochScanPf(
	.param .u64 .ptr .align 1 _Z12blellochScanPf_param_0
)
{
	.reg .pred 	%p<6>;
	.reg .b32 	%r<38>;
	.reg .b32 	%f<11>;
	.reg .b64 	%rd<5>;

	ld.param.u64 	%rd2, [_Z12blellochScanPf_param_0];
	cvta.to.global.u64 	%rd3, %rd2;
	mov.u32 	%r1, %tid.x;
	shl.b32 	%r14, %r1, 1;
	mul.wide.u32 	%rd4, %r14, 4;
	add.s64 	%rd1, %rd3, %rd4;
	ld.global.f32 	%f1, [%rd1];
	shl.b32 	%r15, %r1, 3;
	mov.u32 	%r16, temp;
	add.s32 	%r2, %r16, %r15;
	or.b32  	%r3, %r14, 1;
	ld.global.f32 	%f2, [%rd1+4];
	st.shared.v2.f32 	[%r2], {%f1, %f2};
	mov.b32 	%r37, 1;
	mov.u32 	%r4, %ntid.x;
	mov.u32 	%r34, %r4;
$L__BB1_1:
	bar.sync 	0;
	setp.ge.u32 	%p1, %r1, %r34;
	@%p1 bra 	$L__BB1_3;
	mul.lo.s32 	%r17, %r37, %r3;
	shl.b32 	%r18, %r17, 2;
	add.s32 	%r20, %r16, %r18;
	ld.shared.f32 	%f3, [%r20+-4];
	shl.b32 	%r21, %r37, 2;
	add.s32 	%r22, %r20, %r21;
	ld.shared.f32 	%f4, [%r22+-4];
	add.f32 	%f5, %f3, %f4;
	st.shared.f32 	[%r22+-4], %f5;
$L__BB1_3:
	shl.b32 	%r37, %r37, 1;
	shr.u32 	%r8, %r34, 1;
	setp.gt.u32 	%p2, %r34, 1;
	mov.u32 	%r34, %r8;
	@%p2 bra 	$L__BB1_1;
	setp.ne.s32 	%p3, %r1, 0;
	@%p3 bra 	$L__BB1_6;
	shl.b32 	%r23, %r4, 3;
	add.s32 	%r25, %r16, %r23;
	mov.b32 	%r26, 0;
	st.shared.u32 	[%r25+-4], %r26;
$L__BB1_6:
	mov.b32 	%r36, 1;
$L__BB1_7:
	shr.s32 	%r37, %r37, 1;
	bar.sync 	0;
	setp.ge.u32 	%p4, %r1, %r36;
	@%p4 bra 	$L__BB1_9;
	mul.lo.s32 	%r28, %r37, %r3;
	shl.b32 	%r29, %r28, 2;
	add.s32 	%r31, %r16, %r29;
	ld.shared.f32 	%f6, [%r31+-4];
	shl.b32 	%r32, %r37, 2;
	add.s32 	%r33, %r31, %r32;
	ld.shared.f32 	%f7, [%r33+-4];
	st.shared.f32 	[%r31+-4], %f7;
	add.f32 	%f8, %f6, %f7;
	st.shared.f32 	[%r33+-4], %f8;
$L__BB1_9:
	shl.b32 	%r36, %r36, 1;
	setp.le.u32 	%p5, %r36, %r4;
	@%p5 bra 	$L__BB1_7;
	bar.sync 	0;
	ld.shared.v2.f32 	{%f9, %f10}, [%r2];
	st.global.f32 	[%rd1], %f9;
	st.global.f32 	[%rd1+4], %f10;
	ret;

}


// ===== COMPILED SASS (sm_100) =====

	.target	sm_100

	.elftype	@"ET_EXEC"


//--------------------- .note.nv.tkinfo           --------------------------
	.section	.note.nv.tkinfo,"",@"SHT_NOTE"
	.sectionflags	@"SHF_NOTE_NV_TKINFO"
	.tkinfo
        /*0018*/ 	.word	0x00000002
        /*0030*/ 	.string	""
        /*0030*/ 	.string	"ptxas"
        /*0030*/ 	.string	"Cuda compilation tools, release 13.0, V13.0.88"
        /*0030*/ 	.string	"Build cuda_13.0.r13.0/compiler.36424714_0"
        /*0030*/ 	.string	"-arch sm_100 -m 64 "



//--------------------- .note.nv.cuinfo           --------------------------
	.section	.note.nv.cuinfo,"",@"SHT_NOTE"
	.sectionflags	@"SHF_NOTE_NV_CUINFO"
        /*0018*/ 	.short	0x0002
        /*001a*/ 	.short	0x0064
        /*001c*/ 	.short	0x0082
	.zero		2


//--------------------- .nv.info                  --------------------------
	.section	.nv.info,"",@"SHT_CUDA_INFO"
	.align	4


	//----- nvinfo : EIATTR_REGCOUNT
	.align		4
        /*0000*/ 	.byte	0x04, 0x2f
        /*0002*/ 	.short	(.L_1 - .L_0)
	.align		4
.L_0:
        /*0004*/ 	.word	index@(_Z9reduceSumPKfPfi)
        /*0008*/ 	.word	0x0000000b


	//----- nvinfo : EIATTR_FRAME_SIZE
	.align		4
.L_1:
        /*000c*/ 	.byte	0x04, 0x11
        /*000e*/ 	.short	(.L_3 - .L_2)
	.align		4
.L_2:
        /*0010*/ 	.word	index@(_Z9reduceSumPKfPfi)
        /*0014*/ 	.word	0x00000000


	//----- nvinfo : EIATTR_REGCOUNT
	.align		4
.L_3:
        /*0018*/ 	.byte	0x04, 0x2f
        /*001a*/ 	.short	(.L_5 - .L_4)
	.align		4
.L_4:
        /*001c*/ 	.word	index@(_Z12blellochScanPf)
        /*0020*/ 	.word	0x00000010


	//----- nvinfo : EIATTR_FRAME_SIZE
	.align		4
.L_5:
        /*0024*/ 	.byte	0x04, 0x11
        /*0026*/ 	.short	(.L_7 - .L_6)
	.align		4
.L_6:
        /*0028*/ 	.word	index@(_Z12blellochScanPf)
        /*002c*/ 	.word	0x00000000


	//----- nvinfo : EIATTR_MIN_STACK_SIZE
	.align		4
.L_7:
        /*0030*/ 	.byte	0x04, 0x12
        /*0032*/ 	.short	(.L_9 - .L_8)
	.align		4
.L_8:
        /*0034*/ 	.word	index@(_Z12blellochScanPf)
        /*0038*/ 	.word	0x00000000


	//----- nvinfo : EIATTR_MIN_STACK_SIZE
	.align		4
.L_9:
        /*003c*/ 	.byte	0x04, 0x12
        /*003e*/ 	.short	(.L_11 - .L_10)
	.align		4
.L_10:
        /*0040*/ 	.word	index@(_Z9reduceSumPKfPfi)
        /*0044*/ 	.word	0x00000000
.L_11:


//--------------------- .nv.compat                --------------------------
	.section	.nv.compat,"",@"SHT_CUDA_COMPAT_INFO"
	.align	4
        /*0000*/ 	.byte	0x02, 0x09, 0x00, 0x00, 0x02, 0x02, 0x01, 0x00, 0x02, 0x05, 0x05, 0x00, 0x03, 0x07, 0x01, 0x01
        /*0010*/ 	.byte	0x02, 0x03, 0x00, 0x00, 0x02, 0x06, 0x01, 0x00, 0x04, 0x0b, 0x08, 0x00, 0x09, 0x00, 0x00, 0x00
        /*0020*/ 	.byte	0x00, 0x00, 0x00, 0x00


//--------------------- .nv.info._Z12blellochScanPf --------------------------
	.section	.nv.info._Z12blellochScanPf,"",@"SHT_CUDA_INFO"
	.sectionflags	@""
	.align	4


	//----- nvinfo : EIATTR_CUDA_API_VERSION
	.align		4
        /*0000*/ 	.byte	0x04, 0x37
        /*0002*/ 	.short	(.L_13 - .L_12)
.L_12:
        /*0004*/ 	.word	0x00000082


	//----- nvinfo : EIATTR_KPARAM_INFO
	.align		4
.L_13:
        /*0008*/ 	.byte	0x04, 0x17
        /*000a*/ 	.short	(.L_15 - .L_14)
.L_14:
        /*000c*/ 	.word	0x00000000
        /*0010*/ 	.short	0x0000
        /*0012*/ 	.short	0x0000
        /*0014*/ 	.byte	0x00, 0xf5, 0x21, 0x00


	//----- nvinfo : EIATTR_SPARSE_MMA_MASK
	.align		4
.L_15:
        /*0018*/ 	.byte	0x03, 0x50
        /*001a*/ 	.short	0x0000


	//----- nvinfo : EIATTR_MAXREG_COUNT
	.align		4
        /*001c*/ 	.byte	0x03, 0x1b
        /*001e*/ 	.short	0x00ff


	//----- nvinfo : EIATTR_NUM_BARRIERS
	.align		4
        /*0020*/ 	.byte	0x02, 0x4c
        /*0022*/ 	.byte	0x01
	.zero		1


	//----- nvinfo : EIATTR_MERCURY_ISA_VERSION
	.align		4
        /*0024*/ 	.byte	0x03, 0x5f
        /*0026*/ 	.short	0x0101


	//----- nvinfo : EIATTR_VRC_CTA_INIT_COUNT
	.align		4
        /*0028*/ 	.byte	0x02, 0x4a
	.zero		1
	.zero		1


	//----- nvinfo : EIATTR_EXIT_INSTR_OFFSETS
	.align		4
        /*002c*/ 	.byte	0x04, 0x1c
        /*002e*/ 	.short	(.L_17 - .L_16)


	//   ....[0]....
.L_16:
        /*0030*/ 	.word	0x00000340


	//----- nvinfo : EIATTR_CBANK_PARAM_SIZE
	.align		4
.L_17:
        /*0034*/ 	.byte	0x03, 0x19
        /*0036*/ 	.short	0x0008


	//----- nvinfo : EIATTR_PARAM_CBANK
	.align		4
        /*0038*/ 	.byte	0x04, 0x0a
        /*003a*/ 	.short	(.L_19 - .L_18)
	.align		4
.L_18:
        /*003c*/ 	.word	index@(.nv.constant0._Z12blellochScanPf)
        /*0040*/ 	.short	0x0380
        /*0042*/ 	.short	0x0008


	//----- nvinfo : EIATTR_SW_WAR
	.align		4
.L_19:
        /*0044*/ 	.byte	0x04, 0x36
        /*0046*/ 	.short	(.L_21 - .L_20)
.L_20:
        /*0048*/ 	.word	0x00000008
.L_21:


//--------------------- .nv.info._Z9reduceSumPKfPfi --------------------------
	.section	.nv.info._Z9reduceSumPKfPfi,"",@"SHT_CUDA_INFO"
	.sectionflags	@""
	.align	4


	//----- nvinfo : EIATTR_CUDA_API_VERSION
	.align		4
        /*0000*/ 	.byte	0x04, 0x37
        /*0002*/ 	.short	(.L_23 - .L_22)
.L_22:
        /*0004*/ 	.word	0x00000082


	//----- nvinfo : EIATTR_KPARAM_INFO
	.align		4
.L_23:
        /*0008*/ 	.byte	0x04, 0x17
        /*000a*/ 	.short	(.L_25 - .L_24)
.L_24:
        /*000c*/ 	.word	0x00000000
        /*0010*/ 	.short	0x0002
        /*0012*/ 	.short	0x0010
        /*0014*/ 	.byte	0x00, 0xf0, 0x11, 0x00


	//----- nvinfo : EIATTR_KPARAM_INFO
	.align		4
.L_25:
        /*0018*/ 	.byte	0x04, 0x17
        /*001a*/ 	.short	(.L_27 - .L_26)
.L_26:
        /*001c*/ 	.word	0x00000000
        /*0020*/ 	.short	0x0001
        /*0022*/ 	.short	0x0008
        /*0024*/ 	.byte	0x00, 0xf5, 0x21, 0x00


	//----- nvinfo : EIATTR_KPARAM_INFO
	.align		4
.L_27:
        /*0028*/ 	.byte	0x04, 0x17
        /*002a*/ 	.short	(.L_29 - .L_28)
.L_28:
        /*002c*/ 	.word	0x00000000
        /*0030*/ 	.short	0x0000
        /*0032*/ 	.short	0x0000
        /*0034*/ 	.byte	0x00, 0xf5, 0x21, 0x00


	//----- nvinfo : EIATTR_SPARSE_MMA_MASK
	.align		4
.L_29:
        /*0038*/ 	.byte	0x03, 0x50
        /*003a*/ 	.short	0x0000


	//----- nvinfo : EIATTR_MAXREG_COUNT
	.align		4
        /*003c*/ 	.byte	0x03, 0x1b
        /*003e*/ 	.short	0x00ff


	//----- nvinfo : EIATTR_NUM_BARRIERS
	.align		4
        /*0040*/ 	.byte	0x02, 0x4c
        /*0042*/ 	.byte	0x01
	.zero		1


	//----- nvinfo : EIATTR_MERCURY_ISA_VERSION
	.align		4
        /*0044*/ 	.byte	0x03, 0x5f
        /*0046*/ 	.short	0x0101


	//----- nvinfo : EIATTR_VRC_CTA_INIT_COUNT
	.align		4
        /*0048*/ 	.byte	0x02, 0x4a
	.zero		1
	.zero		1


	//----- nvinfo : EIATTR_EXIT_INSTR_OFFSETS
	.align		4
        /*004c*/ 	.byte	0x04, 0x1c
        /*004e*/ 	.short	(.L_31 - .L_30)


	//   ....[0]....
.L_30:
        /*0050*/ 	.word	0x00000210


	//   ....[1]....
        /*0054*/ 	.word	0x00000290


	//----- nvinfo : EIATTR_CBANK_PARAM_SIZE
	.align		4
.L_31:
        /*0058*/ 	.byte	0x03, 0x19
        /*005a*/ 	.short	0x0014


	//----- nvinfo : EIATTR_PARAM_CBANK
	.align		4
        /*005c*/ 	.byte	0x04, 0x0a
        /*005e*/ 	.short	(.L_33 - .L_32)
	.align		4
.L_32:
        /*0060*/ 	.word	index@(.nv.constant0._Z9reduceSumPKfPfi)
        /*0064*/ 	.short	0x0380
        /*0066*/ 	.short	0x0014


	//----- nvinfo : EIATTR_SW_WAR
	.align		4
.L_33:
        /*0068*/ 	.byte	0x04, 0x36
        /*006a*/ 	.short	(.L_35 - .L_34)
.L_34:
        /*006c*/ 	.word	0x00000008
.L_35:


//--------------------- .nv.callgraph             --------------------------
	.section	.nv.callgraph,"",@"SHT_CUDA_CALLGRAPH"
	.align	4
	.sectionentsize	8
	.align		4
        /*0000*/ 	.word	0x00000000
	.align		4
        /*0004*/ 	.word	0xffffffff
	.align		4
        /*0008*/ 	.word	0x00000000
	.align		4
        /*000c*/ 	.word	0xfffffffe
	.align		4
        /*0010*/ 	.word	0x00000000
	.align		4
        /*0014*/ 	.word	0xfffffffd
	.align		4
        /*0018*/ 	.word	0x00000000
	.align		4
        /*001c*/ 	.word	0xfffffffc


//--------------------- .text._Z12blellochScanPf  --------------------------
	.section	.text._Z12blellochScanPf,"ax",@progbits
	.align	128
        .global         _Z12blellochScanPf
        .type           _Z12blellochScanPf,@function
        .size           _Z12blellochScanPf,(.L_x_6 - _Z12blellochScanPf)
        .other          _Z12blellochScanPf,@"STO_CUDA_ENTRY STV_DEFAULT"
_Z12blellochScanPf:
.text._Z12blellochScanPf:
[----:B------:R-:W-:Y:S01]  /*0000*/  LDC R1, c[0x0][0x37c] ;  /* 0x0000df00ff017b82 */ /* 0x000fe20000000800 */
[----:B------:R-:W0:Y:S07]  /*0010*/  S2R R13, SR_TID.X ;  /* 0x00000000000d7919 */ /* 0x000e2e0000002100 */
[----:B------:R-:W1:Y:S01]  /*0020*/  LDC.64 R2, c[0x0][0x380] ;  /* 0x0000e000ff027b82 */ /* 0x000e620000000a00 */
[----:B------:R-:W2:Y:S01]  /*0030*/  LDCU.64 UR6, c[0x0][0x358] ;  /* 0x00006b00ff0677ac */ /* 0x000ea20008000a00 */
[----:B0-----:R-:W-:-:S04]  /*0040*/  IMAD.SHL.U32 R5, R13, 0x2, RZ ;  /* 0x000000020d057824 */ /* 0x001fc800078e00ff */
[----:B-1----:R-:W-:-:S05]  /*0050*/  IMAD.WIDE.U32 R2, R5, 0x4, R2 ;  /* 0x0000000405027825 */ /* 0x002fca00078e0002 */
[----:B--2---:R-:W2:Y:S04]  /*0060*/  LDG.E R6, desc[UR6][R2.64] ;  /* 0x0000000602067981 */ /* 0x004ea8000c1e1900 */
[----:B------:R-:W2:Y:S01]  /*0070*/  LDG.E R7, desc[UR6][R2.64+0x4] ;  /* 0x0000040602077981 */ /* 0x000ea2000c1e1900 */
[----:B------:R-:W0:Y:S01]  /*0080*/  S2UR UR5, SR_CgaCtaId ;  /* 0x00000000000579c3 */ /* 0x000e220000008800 */
[----:B------:R-:W-:Y:S01]  /*0090*/  UMOV UR4, 0x400 ;  /* 0x0000040000047882 */ /* 0x000fe20000000000 */
[----:B------:R-:W-:Y:S01]  /*00a0*/  IMAD.MOV.U32 R4, RZ, RZ, 0x1 ;  /* 0x00000001ff047424 */ /* 0x000fe200078e00ff */
[----:B------:R-:W-:-:S05]  /*00b0*/  IADD3 R5, PT, PT, R5, 0x1, RZ ;  /* 0x0000000105057810 */ /* 0x000fca0007ffe0ff */
[----:B------:R-:W1:Y:S01]  /*00c0*/  LDC R12, c[0x0][0x360] ;  /* 0x0000d800ff0c7b82 */ /* 0x000e620000000800 */
[----:B0-----:R-:W-:-:S06]  /*00d0*/  ULEA UR4, UR5, UR4, 0x18 ;  /* 0x0000000405047291 */ /* 0x001fcc000f8ec0ff */
[----:B------:R-:W-:Y:S01]  /*00e0*/  LEA R0, R13, UR4, 0x3 ;  /* 0x000000040d007c11 */ /* 0x000fe2000f8e18ff */
[----:B-1----:R-:W-:-:S04]  /*00f0*/  IMAD.MOV.U32 R8, RZ, RZ, R12 ;  /* 0x000000ffff087224 */ /* 0x002fc800078e000c */
[----:B--2---:R0:W-:Y:S03]  /*0100*/  STS.64 [R0], R6 ;  /* 0x0000000600007388 */ /* 0x0041e60000000a00 */
.L_x_0:
[----:B------:R-:W-:Y:S01]  /*0110*/  BAR.SYNC.DEFER_BLOCKING 0x0 ;  /* 0x0000000000007b1d */ /* 0x000fe20000010000 */
[----:B------:R-:W-:-:S13]  /*0120*/  ISETP.GE.U32.AND P0, PT, R13, R8, PT ;  /* 0x000000080d00720c */ /* 0x000fda0003f06070 */
[----:B0-----:R-:W-:-:S05]  /*0130*/  @!P0 IMAD R6, R5, R4, RZ ;  /* 0x0000000405068224 */ /* 0x001fca00078e02ff */
[----:B------:R-:W-:-:S05]  /*0140*/  @!P0 LEA R7, R6, UR4, 0x2 ;  /* 0x0000000406078c11 */ /* 0x000fca000f8e10ff */
[C---:B------:R-:W-:Y:S02]  /*0150*/  @!P0 IMAD R6, R4.reuse, 0x4, R7 ;  /* 0x0000000404068824 */ /* 0x040fe400078e0207 */
[----:B------:R-:W-:Y:S01]  /*0160*/  @!P0 LDS R7, [R7+-0x4] ;  /* 0xfffffc0007078984 */ /* 0x000fe20000000800 */
[----:B------:R-:W-:-:S03]  /*0170*/  IMAD.SHL.U32 R4, R4, 0x2, RZ ;  /* 0x0000000204047824 */ /* 0x000fc600078e00ff */
[----:B------:R-:W0:Y:S02]  /*0180*/  @!P0 LDS R10, [R6+-0x4] ;  /* 0xfffffc00060a8984 */ /* 0x000e240000000800 */
[----:B0-----:R-:W-:-:S05]  /*0190*/  @!P0 FADD R9, R7, R10 ;  /* 0x0000000a07098221 */ /* 0x001fca0000000000 */
[----:B------:R1:W-:Y:S01]  /*01a0*/  @!P0 STS [R6+-0x4], R9 ;  /* 0xfffffc0906008388 */ /* 0x0003e20000000800 */
[----:B------:R-:W-:Y:S02]  /*01b0*/  ISETP.GT.U32.AND P0, PT, R8, 0x1, PT ;  /* 0x000000010800780c */ /* 0x000fe40003f04070 */
[----:B------:R-:W-:-:S11]  /*01c0*/  SHF.R.U32.HI R8, RZ, 0x1, R8 ;  /* 0x00000001ff087819 */ /* 0x000fd60000011608 */
[----:B-1----:R-:W-:Y:S05]  /*01d0*/  @P0 BRA `(.L_x_0) ;  /* 0xfffffffc00cc0947 */ /* 0x002fea000383ffff */
[----:B------:R-:W-:Y:S01]  /*01e0*/  ISETP.NE.AND P0, PT, R13, RZ, PT ;  /* 0x000000ff0d00720c */ /* 0x000fe20003f05270 */
[----:B------:R-:W-:-:S12]  /*01f0*/  UMOV UR5, 0x1 ;  /* 0x0000000100057882 */ /* 0x000fd80000000000 */
[----:B------:R-:W-:-:S05]  /*0200*/  @!P0 LEA R6, R12, UR4, 0x3 ;  /* 0x000000040c068c11 */ /* 0x000fca000f8e18ff */
[----:B------:R0:W-:Y:S02]  /*0210*/  @!P0 STS [R6+-0x4], RZ ;  /* 0xfffffcff06008388 */ /* 0x0001e40000000800 */
.L_x_1:
[----:B------:R-:W-:Y:S01]  /*0220*/  BAR.SYNC.DEFER_BLOCKING 0x0 ;  /* 0x0000000000007b1d */ /* 0x000fe20000010000 */
[----:B------:R-:W-:Y:S01]  /*0230*/  ISETP.GE.U32.AND P0, PT, R13, UR5, PT ;  /* 0x000000050d007c0c */ /* 0x000fe2000bf06070 */
[----:B------:R-:W-:Y:S01]  /*0240*/  USHF.L.U32 UR5, UR5, 0x1, URZ ;  /* 0x0000000105057899 */ /* 0x000fe200080006ff */
[----:B------:R-:W-:-:S11]  /*0250*/  SHF.R.S32.HI R4, RZ, 0x1, R4 ;  /* 0x00000001ff047819 */ /* 0x000fd60000011404 */
[----:B0-----:R-:W-:-:S05]  /*0260*/  @!P0 IMAD R6, R5, R4, RZ ;  /* 0x0000000405068224 */ /* 0x001fca00078e02ff */
[----:B------:R-:W-:-:S04]  /*0270*/  @!P0 LEA R7, R6, UR4, 0x2 ;  /* 0x0000000406078c11 */ /* 0x000fc8000f8e10ff */
[----:B------:R-:W-:Y:S01]  /*0280*/  @!P0 LEA R8, R4, R7, 0x2 ;  /* 0x0000000704088211 */ /* 0x000fe200078e10ff */
[----:B------:R-:W-:Y:S04]  /*0290*/  @!P0 LDS R6, [R7+-0x4] ;  /* 0xfffffc0007068984 */ /* 0x000fe80000000800 */
[----:B------:R-:W0:Y:S02]  /*02a0*/  @!P0 LDS R9, [R8+-0x4] ;  /* 0xfffffc0008098984 */ /* 0x000e240000000800 */
[----:B0-----:R-:W-:Y:S02]  /*02b0*/  @!P0 FADD R11, R6, R9 ;  /* 0x00000009060b8221 */ /* 0x001fe40000000000 */
[----:B------:R1:W-:Y:S04]  /*02c0*/  @!P0 STS [R7+-0x4], R9 ;  /* 0xfffffc0907008388 */ /* 0x0003e80000000800 */
[----:B------:R1:W-:Y:S01]  /*02d0*/  @!P0 STS [R8+-0x4], R11 ;  /* 0xfffffc0b08008388 */ /* 0x0003e20000000800 */
[----:B------:R-:W-:-:S13]  /*02e0*/  ISETP.LT.U32.AND P0, PT, R12, UR5, PT ;  /* 0x000000050c007c0c */ /* 0x000fda000bf01070 */
[----:B-1----:R-:W-:Y:S05]  /*02f0*/  @!P0 BRA `(.L_x_1) ;  /* 0xfffffffc00c88947 */ /* 0x002fea000383ffff */
[----:B------:R-:W-:Y:S06]  /*0300*/  BAR.SYNC.DEFER_BLOCKING 0x0 ;  /* 0x0000000000007b1d */ /* 0x000fec0000010000 */
[----:B------:R-:W0:Y:S04]  /*0310*/  LDS.64 R4, [R0] ;  /* 0x0000000000047984 */ /* 0x000e280000000a00 */
[----:B0-----:R-:W-:Y:S04]  /*0320*/  STG.E desc[UR6][R2.64], R4 ;  /* 0x0000000402007986 */ /* 0x001fe8000c101906 */
[----:B------:R-:W-:Y:S01]  /*0330*/  STG.E desc[UR6][R2.64+0x4], R5 ;  /* 0x0000040502007986 */ /* 0x000fe2000c101906 */
[----:B------:R-:W-:Y:S05]  /*0340*/  EXIT ;  /* 0x000000000000794d */ /* 0x000fea0003800000 */
.L_x_2:
[----:B------:R-:W-:-:S00]  /*0350*/  BRA `(.L_x_2) ;  /* 0xfffffffc00fc7947 */ /* 0x000fc0000383ffff */
[----:B------:R-:W-:-:S00]  /*0360*/  NOP ;  /* 0x0000000000007918 */ /* 0x000fc00000000000 */
        /* <DEDUP_REMOVED lines=9> */
.L_x_6:


//--------------------- .text._Z9reduceSumPKfPfi  --------------------------
	.section	.text._Z9reduceSumPKfPfi,"ax",@progbits
	.align	128
        .global         _Z9reduceSumPKfPfi
        .type           _Z9reduceSumPKfPfi,@function
        .size           _Z9reduceSumPKfPfi,(.L_x_7 - _Z9reduceSumPKfPfi)
        .other          _Z9reduceSumPKfPfi,@"STO_CUDA_ENTRY STV_DEFAULT"
_Z9reduceSumPKfPfi:
.text._Z9reduceSumPKfPfi:
[----:B------:R-:W-:Y:S01]  /*0000*/  LDC R1, c[0x0][0x37c] ;  /* 0x0000df00ff017b82 */ /* 0x000fe20000000800 */
[----:B------:R-:W0:Y:S01]  /*0010*/  S2R R6, SR_TID.X ;  /* 0x0000000000067919 */ /* 0x000e220000002100 */
[----:B------:R-:W0:Y:S01]  /*0020*/  LDCU UR8, c[0x0][0x360] ;  /* 0x00006c00ff0877ac */ /* 0x000e220008000800 */
[----:B------:R-:W-:Y:S01]  /*0030*/  IMAD.MOV.U32 R4, RZ, RZ, RZ ;  /* 0x000000ffff047224 */ /* 0x000fe200078e00ff */
[----:B------:R-:W0:Y:S01]  /*0040*/  S2R R7, SR_CTAID.X ;  /* 0x0000000000077919 */ /* 0x000e220000002500 */
[----:B------:R-:W1:Y:S01]  /*0050*/  LDCU UR4, c[0x0][0x390] ;  /* 0x00007200ff0477ac */ /* 0x000e620008000800 */
[----:B------:R-:W2:Y:S01]  /*0060*/  LDCU.64 UR6, c[0x0][0x358] ;  /* 0x00006b00ff0677ac */ /* 0x000ea20008000a00 */
[----:B0-----:R-:W-:-:S05]  /*0070*/  IMAD R5, R7, UR8, R6 ;  /* 0x0000000807057c24 */ /* 0x001fca000f8e0206 */
[----:B-1----:R-:W-:-:S13]  /*0080*/  ISETP.GE.AND P0, PT, R5, UR4, PT ;  /* 0x0000000405007c0c */ /* 0x002fda000bf06270 */
[----:B------:R-:W0:Y:S02]  /*0090*/  @!P0 LDC.64 R2, c[0x0][0x380] ;  /* 0x0000e000ff028b82 */ /* 0x000e240000000a00 */
[----:B0-----:R-:W-:-:S05]  /*00a0*/  @!P0 IMAD.WIDE R2, R5, 0x4, R2 ;  /* 0x0000000405028825 */ /* 0x001fca00078e0202 */
[----:B--2---:R-:W2:Y:S01]  /*00b0*/  @!P0 LDG.E R4, desc[UR6][R2.64] ;  /* 0x0000000602048981 */ /* 0x004ea2000c1e1900 */
[----:B------:R-:W0:Y:S01]  /*00c0*/  S2UR UR5, SR_CgaCtaId ;  /* 0x00000000000579c3 */ /* 0x000e220000008800 */
[----:B------:R-:W-:Y:S01]  /*00d0*/  IMAD.U32 R0, RZ, RZ, UR8 ;  /* 0x00000008ff007e24 */ /* 0x000fe2000f8e00ff */
[----:B------:R-:W-:Y:S01]  /*00e0*/  UMOV UR4, 0x400 ;  /* 0x0000040000047882 */ /* 0x000fe20000000000 */
[----:B------:R-:W-:-:S03]  /*00f0*/  ISETP.NE.AND P0, PT, R6, RZ, PT ;  /* 0x000000ff0600720c */ /* 0x000fc60003f05270 */
[----:B------:R-:W-:Y:S01]  /*0100*/  ISETP.GE.U32.AND P1, PT, R0, 0x2, PT ;  /* 0x000000020000780c */ /* 0x000fe20003f26070 */
[----:B0-----:R-:W-:-:S06]  /*0110*/  ULEA UR4, UR5, UR4, 0x18 ;  /* 0x0000000405047291 */ /* 0x001fcc000f8ec0ff */
[----:B------:R-:W-:-:S05]  /*0120*/  LEA R5, R6, UR4, 0x2 ;  /* 0x0000000406057c11 */ /* 0x000fca000f8e10ff */
[----:B--2---:R0:W-:Y:S01]  /*0130*/  STS [R5], R4 ;  /* 0x0000000405007388 */ /* 0x0041e20000000800 */
[----:B------:R-:W-:Y:S06]  /*0140*/  BAR.SYNC.DEFER_BLOCKING 0x0 ;  /* 0x0000000000007b1d */ /* 0x000fec0000010000 */
[----:B------:R-:W-:Y:S05]  /*0150*/  @!P1 BRA `(.L_x_3) ;  /* 0x00000000002c9947 */ /* 0x000fea0003800000 */
.L_x_4:
[----:B------:R-:W-:-:S04]  /*0160*/  SHF.R.U32.HI R8, RZ, 0x1, R0 ;  /* 0x00000001ff087819 */ /* 0x000fc80000011600 */
[----:B------:R-:W-:-:S13]  /*0170*/  ISETP.GE.U32.AND P1, PT, R6, R8, PT ;  /* 0x000000080600720c */ /* 0x000fda0003f26070 */
[----:B------:R-:W-:Y:S01]  /*0180*/  @!P1 LEA R2, R8, R5, 0x2 ;  /* 0x0000000508029211 */ /* 0x000fe200078e10ff */
[----:B------:R-:W-:Y:S05]  /*0190*/  @!P1 LDS R3, [R5] ;  /* 0x0000000005039984 */ /* 0x000fea0000000800 */
[----:B------:R-:W0:Y:S02]  /*01a0*/  @!P1 LDS R2, [R2] ;  /* 0x0000000002029984 */ /* 0x000e240000000800 */
[----:B0-----:R-:W-:-:S05]  /*01b0*/  @!P1 FADD R4, R2, R3 ;  /* 0x0000000302049221 */ /* 0x001fca0000000000 */
[----:B------:R1:W-:Y:S01]  /*01c0*/  @!P1 STS [R5], R4 ;  /* 0x0000000405009388 */ /* 0x0003e20000000800 */
[----:B------:R-:W-:Y:S01]  /*01d0*/  BAR.SYNC.DEFER_BLOCKING 0x0 ;  /* 0x0000000000007b1d */ /* 0x000fe20000010000 */
[----:B------:R-:W-:Y:S01]  /*01e0*/  ISETP.GT.U32.AND P1, PT, R0, 0x3, PT ;  /* 0x000000030000780c */ /* 0x000fe20003f24070 */
[----:B------:R-:W-:-:S12]  /*01f0*/  IMAD.MOV.U32 R0, RZ, RZ, R8 ;  /* 0x000000ffff007224 */ /* 0x000fd800078e0008 */
[----:B-1----:R-:W-:Y:S05]  /*0200*/  @P1 BRA `(.L_x_4) ;  /* 0xfffffffc00d41947 */ /* 0x002fea000383ffff */
.L_x_3:
[----:B------:R-:W-:Y:S05]  /*0210*/  @P0 EXIT ;  /* 0x000000000000094d */ /* 0x000fea0003800000 */
[----:B------:R-:W1:Y:S01]  /*0220*/  S2UR UR5, SR_CgaCtaId ;  /* 0x00000000000579c3 */ /* 0x000e620000008800 */
[----:B------:R-:W-:-:S07]  /*0230*/  UMOV UR4, 0x400 ;  /* 0x0000040000047882 */ /* 0x000fce0000000000 */
[----:B------:R-:W2:Y:S01]  /*0240*/  LDC.64 R2, c[0x0][0x388] ;  /* 0x0000e200ff027b82 */ /* 0x000ea20000000a00 */
[----:B-1----:R-:W-:Y:S01]  /*0250*/  ULEA UR4, UR5, UR4, 0x18 ;  /* 0x0000000405047291 */ /* 0x002fe2000f8ec0ff */
[----:B--2---:R-:W-:-:S08]  /*0260*/  IMAD.WIDE.U32 R2, R7, 0x4, R2 ;  /* 0x0000000407027825 */ /* 0x004fd000078e0002 */
[----:B0-----:R-:W0:Y:S04]  /*0270*/  LDS R5, [UR4] ;  /* 0x00000004ff057984 */ /* 0x001e280008000800 */
[----:B0-----:R-:W-:Y:S01]  /*0280*/  STG.E desc[UR6][R2.64], R5 ;  /* 0x0000000502007986 */ /* 0x001fe2000c101906 */
[----:B------:R-:W-:Y:S05]  /*0290*/  EXIT ;  /* 0x000000000000794d */ /* 0x000fea0003800000 */
.L_x_5:
        /* <DEDUP_REMOVED lines=14> */
.L_x_7:


//--------------------- .nv.shared._Z12blellochScanPf --------------------------
	.section	.nv.shared._Z12blellochScanPf,"aw",@nobits
	.sectionflags	@""
	.align	16
	.zero		1024


//--------------------- .nv.shared.reserved.0     --------------------------
	.section	.nv.shared.reserved.0,"aw",@nobits
	.weak		__nv_reservedSMEM_offset_0_alias
	.size		__nv_reservedSMEM_offset_0_alias, 0, 64
	.other		__nv_reservedSMEM_offset_0_alias,@"STO_CUDA_RESERVED_SHARED STV_DEFAULT"
__nv_reservedSMEM_offset_0_alias:
	.zero		0
	.zero		64


//--------------------- .nv.shared._Z9reduceSumPKfPfi --------------------------
	.section	.nv.shared._Z9reduceSumPKfPfi,"aw",@nobits
	.sectionflags	@""
	.align	16
	.zero		1024


//--------------------- .nv.constant0._Z12blellochScanPf --------------------------
	.section	.nv.constant0._Z12blellochScanPf,"a",@progbits
	.sectionflags	@""
	.align	4
.nv.constant0._Z12blellochScanPf:
	.zero		904


//--------------------- .nv.constant0._Z9reduceSumPKfPfi --------------------------
	.section	.nv.constant0._Z9reduceSumPKfPfi,"a",@progbits
	.sectionflags	@""
	.align	4
.nv.constant0._Z9reduceSumPKfPfi:
	.zero		916


//--------------------- SYMBOLS --------------------------

	.type		.nv.reservedSmem.offset0,@object
	.size		.nv.reservedSmem.offset0,0x4
	.type		.nv.reservedSmem.cap,@object
	.size		.nv.reservedSmem.cap,0x4
